//
// Generated by NVIDIA NVVM Compiler
//
// Compiler Build ID: CL-36424714
// Cuda compilation tools, release 13.0, V13.0.88
// Based on NVVM 20.0.0
//

.version 9.0
.target sm_100
.address_size 64

	// .globl	_Z4testv
.global .align 4 .u32 dev_count;

.visible .entry _Z4testv()
{
	.reg .b32 	%r<2>;

	atom.global.add.u32 	%r1, [dev_count], 1;
	ret;

}


// ===== COMPILED SASS (sm_100) =====

	.target	sm_100

	.elftype	@"ET_EXEC"


//--------------------- .note.nv.tkinfo           --------------------------
	.section	.note.nv.tkinfo,"",@"SHT_NOTE"
	.sectionflags	@"SHF_NOTE_NV_TKINFO"
	.tkinfo
        /*0018*/ 	.word	0x00000002
        /*0030*/ 	.string	""
        /*0030*/ 	.string	"ptxas"
        /*0030*/ 	.string	"Cuda compilation tools, release 13.0, V13.0.88"
        /*0030*/ 	.string	"Build cuda_13.0.r13.0/compiler.36424714_0"
        /*0030*/ 	.string	"-arch sm_100 -m 64 "



//--------------------- .note.nv.cuinfo           --------------------------
	.section	.note.nv.cuinfo,"",@"SHT_NOTE"
	.sectionflags	@"SHF_NOTE_NV_CUINFO"
        /*0018*/ 	.short	0x0002
        /*001a*/ 	.short	0x0064
        /*001c*/ 	.short	0x0082
	.zero		2


//--------------------- .nv.info                  --------------------------
	.section	.nv.info,"",@"SHT_CUDA_INFO"
	.align	4


	//----- nvinfo : EIATTR_REGCOUNT
	.align		4
        /*0000*/ 	.byte	0x04, 0x2f
        /*0002*/ 	.short	(.L_2 - .L_1)
	.align		4
.L_1:
        /*0004*/ 	.word	index@(_Z4testv)
        /*0008*/ 	.word	0x00000008


	//----- nvinfo : EIATTR_FRAME_SIZE
	.align		4
.L_2:
        /*000c*/ 	.byte	0x04, 0x11
        /*000e*/ 	.short	(.L_4 - .L_3)
	.align		4
.L_3:
        /*0010*/ 	.word	index@(_Z4testv)
        /*0014*/ 	.word	0x00000000


	//----- nvinfo : EIATTR_MIN_STACK_SIZE
	.align		4
.L_4:
        /*0018*/ 	.byte	0x04, 0x12
        /*001a*/ 	.short	(.L_6 - .L_5)
	.align		4
.L_5:
        /*001c*/ 	.word	index@(_Z4testv)
        /*0020*/ 	.word	0x00000000
.L_6:


//--------------------- .nv.compat                --------------------------
	.section	.nv.compat,"",@"SHT_CUDA_COMPAT_INFO"
	.align	4
        /*0000*/ 	.byte	0x02, 0x09, 0x00, 0x00, 0x02, 0x02, 0x01, 0x00, 0x02, 0x05, 0x05, 0x00, 0x03, 0x07, 0x01, 0x01
        /*0010*/ 	.byte	0x02, 0x03, 0x00, 0x00, 0x02, 0x06, 0x01, 0x00, 0x04, 0x0b, 0x08, 0x00, 0x09, 0x00, 0x00, 0x00
        /*0020*/ 	.byte	0x00, 0x00, 0x00, 0x00


//--------------------- .nv.info._Z4testv         --------------------------
	.section	.nv.info._Z4testv,"",@"SHT_CUDA_INFO"
	.sectionflags	@""
	.align	4


	//----- nvinfo : EIATTR_CUDA_API_VERSION
	.align		4
        /*0000*/ 	.byte	0x04, 0x37
        /*0002*/ 	.short	(.L_8 - .L_7)
.L_7:
        /*0004*/ 	.word	0x00000082


	//----- nvinfo : EIATTR_SPARSE_MMA_MASK
	.align		4
.L_8:
        /*0008*/ 	.byte	0x03, 0x50
        /*000a*/ 	.short	0x0000


	//----- nvinfo : EIATTR_MAXREG_COUNT
	.align		4
        /*000c*/ 	.byte	0x03, 0x1b
        /*000e*/ 	.short	0x00ff


	//----- nvinfo : EIATTR_MERCURY_ISA_VERSION
	.align		4
        /*0010*/ 	.byte	0x03, 0x5f
        /*0012*/ 	.short	0x0101


	//----- nvinfo : EIATTR_INT_WARP_WIDE_INSTR_OFFSETS
	.align		4
        /*0014*/ 	.byte	0x04, 0x31
        /*0016*/ 	.short	(.L_10 - .L_9)


	//   ....[0]....
.L_9:
        /*0018*/ 	.word	0x00000030


	//----- nvinfo : EIATTR_VRC_CTA_INIT_COUNT
	.align		4
.L_10:
        /*001c*/ 	.byte	0x02, 0x4a
	.zero		1
	.zero		1


	//----- nvinfo : EIATTR_EXIT_INSTR_OFFSETS
	.align		4
        /*0020*/ 	.byte	0x04, 0x1c
        /*0022*/ 	.short	(.L_12 - .L_11)


	//   ....[0]....
.L_11:
        /*0024*/ 	.word	0x00000090


	//----- nvinfo : EIATTR_SW_WAR
	.align		4
.L_12:
        /*0028*/ 	.byte	0x04, 0x36
        /*002a*/ 	.short	(.L_14 - .L_13)
.L_13:
        /*002c*/ 	.word	0x00000008
.L_14:


//--------------------- .nv.callgraph             --------------------------
	.section	.nv.callgraph,"",@"SHT_CUDA_CALLGRAPH"
	.align	4
	.sectionentsize	8
	.align		4
        /*0000*/ 	.word	0x00000000
	.align		4
        /*0004*/ 	.word	0xffffffff
	.align		4
        /*0008*/ 	.word	0x00000000
	.align		4
        /*000c*/ 	.word	0xfffffffe
	.align		4
        /*0010*/ 	.word	0x00000000
	.align		4
        /*0014*/ 	.word	0xfffffffd
	.align		4
        /*0018*/ 	.word	0x00000000
	.align		4
        /*001c*/ 	.word	0xfffffffc


//--------------------- .nv.constant4             --------------------------
	.section	.nv.constant4,"a",@progbits
	.align	8
	.align		8
.nv.constant4:
        /*0000*/ 	.dword	dev_count


//--------------------- .text._Z4testv            --------------------------
	.section	.text._Z4testv,"ax",@progbits
	.align	128
        .global         _Z4testv
        .type           _Z4testv,@function
        .size           _Z4testv,(.L_x_1 - _Z4testv)
        .other          _Z4testv,@"STO_CUDA_ENTRY STV_DEFAULT"
_Z4testv:
.text._Z4testv:
[----:B------:R-:W-:Y:S01]  /*0000*/  LDC R1, c[0x0][0x37c] ;  /* 0x0000df00ff017b82 */ /* 0x000fe20000000800 */
[----:B------:R-:W0:Y:S07]  /*0010*/  S2R R0, SR_LANEID ;  /* 0x0000000000007919 */ /* 0x000e2e0000000000 */
[----:B------:R-:W1:Y:S01]  /*0020*/  LDC.64 R2, c[0x4][RZ] ;  /* 0x01000000ff027b82 */ /* 0x000e620000000a00 */
[----:B------:R-:W-:Y:S01]  /*0030*/  VOTEU.ANY UR6, UPT, PT ;  /* 0x0000000000067886 */ /* 0x000fe200038e0100 */
[----:B------:R-:W1:Y:S01]  /*0040*/  LDCU.64 UR4, c[0x0][0x358] ;  /* 0x00006b00ff0477ac */ /* 0x000e620008000a00 */
[----:B------:R-:W1:Y:S01]  /*0050*/  POPC R5, UR6 ;  /* 0x0000000600057d09 */ /* 0x000e620008000000 */
[----:B------:R-:W-:-:S06]  /*0060*/  UFLO.U32 UR7, UR6 ;  /* 0x00000006000772bd */ /* 0x000fcc00080e0000 */
[----:B0-----:R-:W-:-:S13]  /*0070*/  ISETP.EQ.U32.AND P0, PT, R0, UR7, PT ;  /* 0x0000000700007c0c */ /* 0x001fda000bf02070 */
[----:B-1----:R-:W-:Y:S01]  /*0080*/  @P0 REDG.E.ADD.STRONG.GPU desc[UR4][R2.64], R5 ;  /* 0x000000050200098e */ /* 0x002fe2000c12e104 */
[----:B------:R-:W-:Y:S05]  /*0090*/  EXIT ;  /* 0x000000000000794d */ /* 0x000fea0003800000 */
.L_x_0:
[----:B------:R-:W-:-:S00]  /*00a0*/  BRA `(.L_x_0) ;  /* 0xfffffffc00fc7947 */ /* 0x000fc0000383ffff */
[----:B------:R-:W-:-:S00]  /*00b0*/  NOP ;  /* 0x0000000000007918 */ /* 0x000fc00000000000 */
        /* <DEDUP_REMOVED lines=12> */
.L_x_1:


//--------------------- .nv.shared.reserved.0     --------------------------
	.section	.nv.shared.reserved.0,"aw",@nobits
	.weak		__nv_reservedSMEM_offset_0_alias
	.size		__nv_reservedSMEM_offset_0_alias, 0, 64
	.other		__nv_reservedSMEM_offset_0_alias,@"STO_CUDA_RESERVED_SHARED STV_DEFAULT"
__nv_reservedSMEM_offset_0_alias:
	.zero		0
	.zero		64


//--------------------- .nv.global                --------------------------
	.section	.nv.global,"aw",@nobits
	.align	4
.nv.global:
	.type		dev_count,@object
	.size		dev_count,(.L_0 - dev_count)
dev_count:
	.zero		4
.L_0:


//--------------------- .nv.constant0._Z4testv    --------------------------
	.section	.nv.constant0._Z4testv,"a",@progbits
	.sectionflags	@""
	.align	4
.nv.constant0._Z4testv:
	.zero		896


//--------------------- SYMBOLS --------------------------

	.type		.nv.reservedSmem.offset0,@object
	.size		.nv.reservedSmem.offset0,0x4
